//
// Generated by NVIDIA NVVM Compiler
//
// Compiler Build ID: CL-36424714
// Cuda compilation tools, release 13.0, V13.0.88
// Based on NVVM 20.0.0
//

.version 9.0
.target sm_100
.address_size 64

	// .globl	_Z11scan_kernelPfS_S_j
// _ZZ11scan_kernelPfS_S_jE8buffer_s has been demoted

.visible .entry _Z11scan_kernelPfS_S_j(
	.param .u64 .ptr .align 1 _Z11scan_kernelPfS_S_j_param_0,
	.param .u64 .ptr .align 1 _Z11scan_kernelPfS_S_j_param_1,
	.param .u64 .ptr .align 1 _Z11scan_kernelPfS_S_j_param_2,
	.param .u32 _Z11scan_kernelPfS_S_j_param_3
)
{
	.reg .pred 	%p<22>;
	.reg .b32 	%r<65>;
	.reg .b32 	%f<69>;
	.reg .b64 	%rd<17>;
	// demoted variable
	.shared .align 4 .b8 _ZZ11scan_kernelPfS_S_jE8buffer_s[8192];
	ld.param.u64 	%rd3, [_Z11scan_kernelPfS_S_j_param_0];
	ld.param.u64 	%rd1, [_Z11scan_kernelPfS_S_j_param_1];
	ld.param.u64 	%rd2, [_Z11scan_kernelPfS_S_j_param_2];
	cvta.to.global.u64 	%rd4, %rd3;
	mov.u32 	%r1, %ctaid.x;
	mov.u32 	%r8, %ntid.x;
	mul.lo.s32 	%r9, %r8, %r1;
	shl.b32 	%r10, %r9, 1;
	mov.u32 	%r2, %tid.x;
	add.s32 	%r3, %r10, %r2;
	mul.wide.u32 	%rd5, %r3, 4;
	add.s64 	%rd6, %rd4, %rd5;
	ld.global.f32 	%f1, [%rd6];
	shl.b32 	%r11, %r2, 2;
	mov.u32 	%r12, _ZZ11scan_kernelPfS_S_jE8buffer_s;
	add.s32 	%r4, %r12, %r11;
	st.shared.f32 	[%r4], %f1;
	add.s32 	%r5, %r3, 1024;
	mul.wide.u32 	%rd7, %r5, 4;
	add.s64 	%rd8, %rd4, %rd7;
	ld.global.f32 	%f2, [%rd8];
	st.shared.f32 	[%r4+4096], %f2;
	bar.sync 	0;
	shl.b32 	%r13, %r2, 1;
	add.s32 	%r6, %r13, 2;
	add.s32 	%r7, %r4, %r11;
	ld.shared.f32 	%f3, [%r7+4];
	ld.shared.f32 	%f4, [%r7];
	add.f32 	%f5, %f3, %f4;
	st.shared.f32 	[%r7+4], %f5;
	bar.sync 	0;
	setp.gt.u32 	%p1, %r2, 511;
	@%p1 bra 	$L__BB0_2;
	shl.b32 	%r14, %r6, 3;
	add.s32 	%r16, %r12, %r14;
	ld.shared.f32 	%f6, [%r16+-4];
	ld.shared.f32 	%f7, [%r16+-12];
	add.f32 	%f8, %f6, %f7;
	st.shared.f32 	[%r16+-4], %f8;
$L__BB0_2:
	bar.sync 	0;
	setp.gt.u32 	%p2, %r2, 255;
	@%p2 bra 	$L__BB0_4;
	shl.b32 	%r17, %r6, 4;
	add.s32 	%r19, %r12, %r17;
	ld.shared.f32 	%f9, [%r19+-4];
	ld.shared.f32 	%f10, [%r19+-20];
	add.f32 	%f11, %f9, %f10;
	st.shared.f32 	[%r19+-4], %f11;
$L__BB0_4:
	bar.sync 	0;
	setp.gt.u32 	%p3, %r2, 127;
	@%p3 bra 	$L__BB0_6;
	shl.b32 	%r20, %r6, 5;
	add.s32 	%r22, %r12, %r20;
	ld.shared.f32 	%f12, [%r22+-4];
	ld.shared.f32 	%f13, [%r22+-36];
	add.f32 	%f14, %f12, %f13;
	st.shared.f32 	[%r22+-4], %f14;
$L__BB0_6:
	bar.sync 	0;
	setp.gt.u32 	%p4, %r2, 63;
	@%p4 bra 	$L__BB0_8;
	shl.b32 	%r23, %r6, 6;
	add.s32 	%r25, %r12, %r23;
	ld.shared.f32 	%f15, [%r25+-4];
	ld.shared.f32 	%f16, [%r25+-68];
	add.f32 	%f17, %f15, %f16;
	st.shared.f32 	[%r25+-4], %f17;
$L__BB0_8:
	bar.sync 	0;
	setp.gt.u32 	%p5, %r2, 31;
	@%p5 bra 	$L__BB0_10;
	shl.b32 	%r26, %r6, 7;
	add.s32 	%r28, %r12, %r26;
	ld.shared.f32 	%f18, [%r28+-4];
	ld.shared.f32 	%f19, [%r28+-132];
	add.f32 	%f20, %f18, %f19;
	st.shared.f32 	[%r28+-4], %f20;
$L__BB0_10:
	bar.sync 	0;
	setp.gt.u32 	%p6, %r2, 15;
	@%p6 bra 	$L__BB0_12;
	shl.b32 	%r29, %r6, 8;
	add.s32 	%r31, %r12, %r29;
	ld.shared.f32 	%f21, [%r31+-4];
	ld.shared.f32 	%f22, [%r31+-260];
	add.f32 	%f23, %f21, %f22;
	st.shared.f32 	[%r31+-4], %f23;
$L__BB0_12:
	bar.sync 	0;
	setp.gt.u32 	%p7, %r2, 7;
	@%p7 bra 	$L__BB0_14;
	shl.b32 	%r32, %r6, 9;
	add.s32 	%r34, %r12, %r32;
	ld.shared.f32 	%f24, [%r34+-4];
	ld.shared.f32 	%f25, [%r34+-516];
	add.f32 	%f26, %f24, %f25;
	st.shared.f32 	[%r34+-4], %f26;
$L__BB0_14:
	bar.sync 	0;
	setp.gt.u32 	%p8, %r2, 3;
	@%p8 bra 	$L__BB0_16;
	shl.b32 	%r35, %r6, 10;
	add.s32 	%r37, %r12, %r35;
	ld.shared.f32 	%f27, [%r37+-4];
	ld.shared.f32 	%f28, [%r37+-1028];
	add.f32 	%f29, %f27, %f28;
	st.shared.f32 	[%r37+-4], %f29;
$L__BB0_16:
	bar.sync 	0;
	setp.gt.u32 	%p9, %r2, 1;
	@%p9 bra 	$L__BB0_18;
	shl.b32 	%r38, %r6, 11;
	add.s32 	%r40, %r12, %r38;
	ld.shared.f32 	%f30, [%r40+-4];
	ld.shared.f32 	%f31, [%r40+-2052];
	add.f32 	%f32, %f30, %f31;
	st.shared.f32 	[%r40+-4], %f32;
$L__BB0_18:
	bar.sync 	0;
	setp.ne.s32 	%p10, %r2, 0;
	@%p10 bra 	$L__BB0_20;
	ld.shared.f32 	%f33, [_ZZ11scan_kernelPfS_S_jE8buffer_s+8188];
	ld.shared.f32 	%f34, [_ZZ11scan_kernelPfS_S_jE8buffer_s+4092];
	add.f32 	%f35, %f33, %f34;
	st.shared.f32 	[_ZZ11scan_kernelPfS_S_jE8buffer_s+8188], %f35;
$L__BB0_20:
	setp.ne.s32 	%p11, %r2, 0;
	bar.sync 	0;
	@%p11 bra 	$L__BB0_22;
	ld.shared.f32 	%f36, [_ZZ11scan_kernelPfS_S_jE8buffer_s+6140];
	ld.shared.f32 	%f37, [_ZZ11scan_kernelPfS_S_jE8buffer_s+4092];
	add.f32 	%f38, %f36, %f37;
	st.shared.f32 	[_ZZ11scan_kernelPfS_S_jE8buffer_s+6140], %f38;
$L__BB0_22:
	bar.sync 	0;
	setp.gt.u32 	%p12, %r2, 2;
	@%p12 bra 	$L__BB0_24;
	shl.b32 	%r41, %r6, 10;
	add.s32 	%r43, %r12, %r41;
	ld.shared.f32 	%f39, [%r43+1020];
	ld.shared.f32 	%f40, [%r43+-4];
	add.f32 	%f41, %f39, %f40;
	st.shared.f32 	[%r43+1020], %f41;
$L__BB0_24:
	bar.sync 	0;
	setp.gt.u32 	%p13, %r2, 6;
	@%p13 bra 	$L__BB0_26;
	shl.b32 	%r44, %r6, 9;
	add.s32 	%r46, %r12, %r44;
	ld.shared.f32 	%f42, [%r46+508];
	ld.shared.f32 	%f43, [%r46+-4];
	add.f32 	%f44, %f42, %f43;
	st.shared.f32 	[%r46+508], %f44;
$L__BB0_26:
	bar.sync 	0;
	setp.gt.u32 	%p14, %r2, 14;
	@%p14 bra 	$L__BB0_28;
	shl.b32 	%r47, %r6, 8;
	add.s32 	%r49, %r12, %r47;
	ld.shared.f32 	%f45, [%r49+252];
	ld.shared.f32 	%f46, [%r49+-4];
	add.f32 	%f47, %f45, %f46;
	st.shared.f32 	[%r49+252], %f47;
$L__BB0_28:
	bar.sync 	0;
	setp.gt.u32 	%p15, %r2, 30;
	@%p15 bra 	$L__BB0_30;
	shl.b32 	%r50, %r6, 7;
	add.s32 	%r52, %r12, %r50;
	ld.shared.f32 	%f48, [%r52+124];
	ld.shared.f32 	%f49, [%r52+-4];
	add.f32 	%f50, %f48, %f49;
	st.shared.f32 	[%r52+124], %f50;
$L__BB0_30:
	bar.sync 	0;
	setp.gt.u32 	%p16, %r2, 62;
	@%p16 bra 	$L__BB0_32;
	shl.b32 	%r53, %r6, 6;
	add.s32 	%r55, %r12, %r53;
	ld.shared.f32 	%f51, [%r55+60];
	ld.shared.f32 	%f52, [%r55+-4];
	add.f32 	%f53, %f51, %f52;
	st.shared.f32 	[%r55+60], %f53;
$L__BB0_32:
	bar.sync 	0;
	setp.gt.u32 	%p17, %r2, 126;
	@%p17 bra 	$L__BB0_34;
	shl.b32 	%r56, %r6, 5;
	add.s32 	%r58, %r12, %r56;
	ld.shared.f32 	%f54, [%r58+28];
	ld.shared.f32 	%f55, [%r58+-4];
	add.f32 	%f56, %f54, %f55;
	st.shared.f32 	[%r58+28], %f56;
$L__BB0_34:
	bar.sync 	0;
	setp.gt.u32 	%p18, %r2, 254;
	@%p18 bra 	$L__BB0_36;
	shl.b32 	%r59, %r6, 4;
	add.s32 	%r61, %r12, %r59;
	ld.shared.f32 	%f57, [%r61+12];
	ld.shared.f32 	%f58, [%r61+-4];
	add.f32 	%f59, %f57, %f58;
	st.shared.f32 	[%r61+12], %f59;
$L__BB0_36:
	bar.sync 	0;
	setp.gt.u32 	%p19, %r2, 510;
	@%p19 bra 	$L__BB0_38;
	shl.b32 	%r62, %r6, 3;
	add.s32 	%r64, %r12, %r62;
	ld.shared.f32 	%f60, [%r64+4];
	ld.shared.f32 	%f61, [%r64+-4];
	add.f32 	%f62, %f60, %f61;
	st.shared.f32 	[%r64+4], %f62;
$L__BB0_38:
	bar.sync 	0;
	setp.eq.s32 	%p20, %r2, 1023;
	@%p20 bra 	$L__BB0_40;
	ld.shared.f32 	%f63, [%r7+8];
	ld.shared.f32 	%f64, [%r7+4];
	add.f32 	%f65, %f63, %f64;
	st.shared.f32 	[%r7+8], %f65;
$L__BB0_40:
	setp.ne.s32 	%p21, %r2, 0;
	bar.sync 	0;
	@%p21 bra 	$L__BB0_42;
	ld.shared.f32 	%f66, [_ZZ11scan_kernelPfS_S_jE8buffer_s+8188];
	cvta.to.global.u64 	%rd9, %rd2;
	mul.wide.u32 	%rd10, %r1, 4;
	add.s64 	%rd11, %rd9, %rd10;
	st.global.f32 	[%rd11], %f66;
$L__BB0_42:
	cvta.to.global.u64 	%rd12, %rd1;
	ld.shared.f32 	%f67, [%r4];
	add.s64 	%rd14, %rd12, %rd5;
	st.global.f32 	[%rd14], %f67;
	ld.shared.f32 	%f68, [%r4+4096];
	add.s64 	%rd16, %rd12, %rd7;
	st.global.f32 	[%rd16], %f68;
	ret;

}
	// .globl	_Z10add_kernelPfS_j
.visible .entry _Z10add_kernelPfS_j(
	.param .u64 .ptr .align 1 _Z10add_kernelPfS_j_param_0,
	.param .u64 .ptr .align 1 _Z10add_kernelPfS_j_param_1,
	.param .u32 _Z10add_kernelPfS_j_param_2
)
{
	.reg .pred 	%p<2>;
	.reg .b32 	%r<9>;
	.reg .b32 	%f<7>;
	.reg .b64 	%rd<11>;

	ld.param.u64 	%rd1, [_Z10add_kernelPfS_j_param_0];
	ld.param.u64 	%rd2, [_Z10add_kernelPfS_j_param_1];
	mov.u32 	%r1, %ctaid.x;
	setp.eq.s32 	%p1, %r1, 0;
	@%p1 bra 	$L__BB1_2;
	cvta.to.global.u64 	%rd3, %rd2;
	cvta.to.global.u64 	%rd4, %rd1;
	add.s32 	%r2, %r1, -1;
	mul.wide.u32 	%rd5, %r2, 4;
	add.s64 	%rd6, %rd3, %rd5;
	ld.global.f32 	%f1, [%rd6];
	mov.u32 	%r3, %tid.x;
	mov.u32 	%r4, %ntid.x;
	mul.lo.s32 	%r5, %r1, %r4;
	shl.b32 	%r6, %r5, 1;
	add.s32 	%r7, %r6, %r3;
	mul.wide.u32 	%rd7, %r7, 4;
	add.s64 	%rd8, %rd4, %rd7;
	ld.global.f32 	%f2, [%rd8];
	add.f32 	%f3, %f1, %f2;
	st.global.f32 	[%rd8], %f3;
	ld.global.f32 	%f4, [%rd6];
	add.s32 	%r8, %r7, 1024;
	mul.wide.u32 	%rd9, %r8, 4;
	add.s64 	%rd10, %rd4, %rd9;
	ld.global.f32 	%f5, [%rd10];
	add.f32 	%f6, %f4, %f5;
	st.global.f32 	[%rd10], %f6;
$L__BB1_2:
	ret;

}


// ===== COMPILED SASS (sm_100) =====

	.target	sm_100

	.elftype	@"ET_EXEC"


//--------------------- .note.nv.tkinfo           --------------------------
	.section	.note.nv.tkinfo,"",@"SHT_NOTE"
	.sectionflags	@"SHF_NOTE_NV_TKINFO"
	.tkinfo
        /*0018*/ 	.word	0x00000002
        /*0030*/ 	.string	""
        /*0030*/ 	.string	"ptxas"
        /*0030*/ 	.string	"Cuda compilation tools, release 13.0, V13.0.88"
        /*0030*/ 	.string	"Build cuda_13.0.r13.0/compiler.36424714_0"
        /*0030*/ 	.string	"-arch sm_100 -m 64 "



//--------------------- .note.nv.cuinfo           --------------------------
	.section	.note.nv.cuinfo,"",@"SHT_NOTE"
	.sectionflags	@"SHF_NOTE_NV_CUINFO"
        /*0018*/ 	.short	0x0002
        /*001a*/ 	.short	0x0064
        /*001c*/ 	.short	0x0082
	.zero		2


//--------------------- .nv.info                  --------------------------
	.section	.nv.info,"",@"SHT_CUDA_INFO"
	.align	4


	//----- nvinfo : EIATTR_REGCOUNT
	.align		4
        /*0000*/ 	.byte	0x04, 0x2f
        /*0002*/ 	.short	(.L_1 - .L_0)
	.align		4
.L_0:
        /*0004*/ 	.word	index@(_Z11scan_kernelPfS_S_j)
        /*0008*/ 	.word	0x00000014


	//----- nvinfo : EIATTR_FRAME_SIZE
	.align		4
.L_1:
        /*000c*/ 	.byte	0x04, 0x11
        /*000e*/ 	.short	(.L_3 - .L_2)
	.align		4
.L_2:
        /*0010*/ 	.word	index@(_Z11scan_kernelPfS_S_j)
        /*0014*/ 	.word	0x00000000


	//----- nvinfo : EIATTR_REGCOUNT
	.align		4
.L_3:
        /*0018*/ 	.byte	0x04, 0x2f
        /*001a*/ 	.short	(.L_5 - .L_4)
	.align		4
.L_4:
        /*001c*/ 	.word	index@(_Z10add_kernelPfS_j)
        /*0020*/ 	.word	0x0000000e


	//----- nvinfo : EIATTR_FRAME_SIZE
	.align		4
.L_5:
        /*0024*/ 	.byte	0x04, 0x11
        /*0026*/ 	.short	(.L_7 - .L_6)
	.align		4
.L_6:
        /*0028*/ 	.word	index@(_Z10add_kernelPfS_j)
        /*002c*/ 	.word	0x00000000


	//----- nvinfo : EIATTR_MIN_STACK_SIZE
	.align		4
.L_7:
        /*0030*/ 	.byte	0x04, 0x12
        /*0032*/ 	.short	(.L_9 - .L_8)
	.align		4
.L_8:
        /*0034*/ 	.word	index@(_Z10add_kernelPfS_j)
        /*0038*/ 	.word	0x00000000


	//----- nvinfo : EIATTR_MIN_STACK_SIZE
	.align		4
.L_9:
        /*003c*/ 	.byte	0x04, 0x12
        /*003e*/ 	.short	(.L_11 - .L_10)
	.align		4
.L_10:
        /*0040*/ 	.word	index@(_Z11scan_kernelPfS_S_j)
        /*0044*/ 	.word	0x00000000
.L_11:


//--------------------- .nv.compat                --------------------------
	.section	.nv.compat,"",@"SHT_CUDA_COMPAT_INFO"
	.align	4
        /*0000*/ 	.byte	0x02, 0x09, 0x00, 0x00, 0x02, 0x02, 0x01, 0x00, 0x02, 0x05, 0x05, 0x00, 0x03, 0x07, 0x01, 0x01
        /*0010*/ 	.byte	0x02, 0x03, 0x00, 0x00, 0x02, 0x06, 0x01, 0x00, 0x04, 0x0b, 0x08, 0x00, 0x09, 0x00, 0x00, 0x00
        /*0020*/ 	.byte	0x00, 0x00, 0x00, 0x00


//--------------------- .nv.info._Z10add_kernelPfS_j --------------------------
	.section	.nv.info._Z10add_kernelPfS_j,"",@"SHT_CUDA_INFO"
	.sectionflags	@""
	.align	4


	//----- nvinfo : EIATTR_CUDA_API_VERSION
	.align		4
        /*0000*/ 	.byte	0x04, 0x37
        /*0002*/ 	.short	(.L_13 - .L_12)
.L_12:
        /*0004*/ 	.word	0x00000082


	//----- nvinfo : EIATTR_KPARAM_INFO
	.align		4
.L_13:
        /*0008*/ 	.byte	0x04, 0x17
        /*000a*/ 	.short	(.L_15 - .L_14)
.L_14:
        /*000c*/ 	.word	0x00000000
        /*0010*/ 	.short	0x0002
        /*0012*/ 	.short	0x0010
        /*0014*/ 	.byte	0x00, 0xf0, 0x11, 0x00


	//----- nvinfo : EIATTR_KPARAM_INFO
	.align		4
.L_15:
        /*0018*/ 	.byte	0x04, 0x17
        /*001a*/ 	.short	(.L_17 - .L_16)
.L_16:
        /*001c*/ 	.word	0x00000000
        /*0020*/ 	.short	0x0001
        /*0022*/ 	.short	0x0008
        /*0024*/ 	.byte	0x00, 0xf5, 0x21, 0x00


	//----- nvinfo : EIATTR_KPARAM_INFO
	.align		4
.L_17:
        /*0028*/ 	.byte	0x04, 0x17
        /*002a*/ 	.short	(.L_19 - .L_18)
.L_18:
        /*002c*/ 	.word	0x00000000
        /*0030*/ 	.short	0x0000
        /*0032*/ 	.short	0x0000
        /*0034*/ 	.byte	0x00, 0xf5, 0x21, 0x00


	//----- nvinfo : EIATTR_SPARSE_MMA_MASK
	.align		4
.L_19:
        /*0038*/ 	.byte	0x03, 0x50
        /*003a*/ 	.short	0x0000


	//----- nvinfo : EIATTR_MAXREG_COUNT
	.align		4
        /*003c*/ 	.byte	0x03, 0x1b
        /*003e*/ 	.short	0x00ff


	//----- nvinfo : EIATTR_MERCURY_ISA_VERSION
	.align		4
        /*0040*/ 	.byte	0x03, 0x5f
        /*0042*/ 	.short	0x0101


	//----- nvinfo : EIATTR_VRC_CTA_INIT_COUNT
	.align		4
        /*0044*/ 	.byte	0x02, 0x4a
	.zero		1
	.zero		1


	//----- nvinfo : EIATTR_EXIT_INSTR_OFFSETS
	.align		4
        /*0048*/ 	.byte	0x04, 0x1c
        /*004a*/ 	.short	(.L_21 - .L_20)


	//   ....[0]....
.L_20:
        /*004c*/ 	.word	0x00000030


	//   ....[1]....
        /*0050*/ 	.word	0x00000180


	//----- nvinfo : EIATTR_CBANK_PARAM_SIZE
	.align		4
.L_21:
        /*0054*/ 	.byte	0x03, 0x19
        /*0056*/ 	.short	0x0014


	//----- nvinfo : EIATTR_PARAM_CBANK
	.align		4
        /*0058*/ 	.byte	0x04, 0x0a
        /*005a*/ 	.short	(.L_23 - .L_22)
	.align		4
.L_22:
        /*005c*/ 	.word	index@(.nv.constant0._Z10add_kernelPfS_j)
        /*0060*/ 	.short	0x0380
        /*0062*/ 	.short	0x0014


	//----- nvinfo : EIATTR_SW_WAR
	.align		4
.L_23:
        /*0064*/ 	.byte	0x04, 0x36
        /*0066*/ 	.short	(.L_25 - .L_24)
.L_24:
        /*0068*/ 	.word	0x00000008
.L_25:


//--------------------- .nv.info._Z11scan_kernelPfS_S_j --------------------------
	.section	.nv.info._Z11scan_kernelPfS_S_j,"",@"SHT_CUDA_INFO"
	.sectionflags	@""
	.align	4


	//----- nvinfo : EIATTR_CUDA_API_VERSION
	.align		4
        /*0000*/ 	.byte	0x04, 0x37
        /*0002*/ 	.short	(.L_27 - .L_26)
.L_26:
        /*0004*/ 	.word	0x00000082


	//----- nvinfo : EIATTR_KPARAM_INFO
	.align		4
.L_27:
        /*0008*/ 	.byte	0x04, 0x17
        /*000a*/ 	.short	(.L_29 - .L_28)
.L_28:
        /*000c*/ 	.word	0x00000000
        /*0010*/ 	.short	0x0003
        /*0012*/ 	.short	0x0018
        /*0014*/ 	.byte	0x00, 0xf0, 0x11, 0x00


	//----- nvinfo : EIATTR_KPARAM_INFO
	.align		4
.L_29:
        /*0018*/ 	.byte	0x04, 0x17
        /*001a*/ 	.short	(.L_31 - .L_30)
.L_30:
        /*001c*/ 	.word	0x00000000
        /*0020*/ 	.short	0x0002
        /*0022*/ 	.short	0x0010
        /*0024*/ 	.byte	0x00, 0xf5, 0x21, 0x00


	//----- nvinfo : EIATTR_KPARAM_INFO
	.align		4
.L_31:
        /*0028*/ 	.byte	0x04, 0x17
        /*002a*/ 	.short	(.L_33 - .L_32)
.L_32:
        /*002c*/ 	.word	0x00000000
        /*0030*/ 	.short	0x0001
        /*0032*/ 	.short	0x0008
        /*0034*/ 	.byte	0x00, 0xf5, 0x21, 0x00


	//----- nvinfo : EIATTR_KPARAM_INFO
	.align		4
.L_33:
        /*0038*/ 	.byte	0x04, 0x17
        /*003a*/ 	.short	(.L_35 - .L_34)
.L_34:
        /*003c*/ 	.word	0x00000000
        /*0040*/ 	.short	0x0000
        /*0042*/ 	.short	0x0000
        /*0044*/ 	.byte	0x00, 0xf5, 0x21, 0x00


	//----- nvinfo : EIATTR_SPARSE_MMA_MASK
	.align		4
.L_35:
        /*0048*/ 	.byte	0x03, 0x50
        /*004a*/ 	.short	0x0000


	//----- nvinfo : EIATTR_MAXREG_COUNT
	.align		4
        /*004c*/ 	.byte	0x03, 0x1b
        /*004e*/ 	.short	0x00ff


	//----- nvinfo : EIATTR_NUM_BARRIERS
	.align		4
        /*0050*/ 	.byte	0x02, 0x4c
        /*0052*/ 	.byte	0x01
	.zero		1


	//----- nvinfo : EIATTR_MERCURY_ISA_VERSION
	.align		4
        /*0054*/ 	.byte	0x03, 0x5f
        /*0056*/ 	.short	0x0101


	//----- nvinfo : EIATTR_VRC_CTA_INIT_COUNT
	.align		4
        /*0058*/ 	.byte	0x02, 0x4a
	.zero		1
	.zero		1


	//----- nvinfo : EIATTR_EXIT_INSTR_OFFSETS
	.align		4
        /*005c*/ 	.byte	0x04, 0x1c
        /*005e*/ 	.short	(.L_37 - .L_36)


	//   ....[0]....
.L_36:
        /*0060*/ 	.word	0x00000ad0


	//----- nvinfo : EIATTR_CBANK_PARAM_SIZE
	.align		4
.L_37:
        /*0064*/ 	.byte	0x03, 0x19
        /*0066*/ 	.short	0x001c


	//----- nvinfo : EIATTR_PARAM_CBANK
	.align		4
        /*0068*/ 	.byte	0x04, 0x0a
        /*006a*/ 	.short	(.L_39 - .L_38)
	.align		4
.L_38:
        /*006c*/ 	.word	index@(.nv.constant0._Z11scan_kernelPfS_S_j)
        /*0070*/ 	.short	0x0380
        /*0072*/ 	.short	0x001c


	//----- nvinfo : EIATTR_SW_WAR
	.align		4
.L_39:
        /*0074*/ 	.byte	0x04, 0x36
        /*0076*/ 	.short	(.L_41 - .L_40)
.L_40:
        /*0078*/ 	.word	0x00000008
.L_41:


//--------------------- .nv.callgraph             --------------------------
	.section	.nv.callgraph,"",@"SHT_CUDA_CALLGRAPH"
	.align	4
	.sectionentsize	8
	.align		4
        /*0000*/ 	.word	0x00000000
	.align		4
        /*0004*/ 	.word	0xffffffff
	.align		4
        /*0008*/ 	.word	0x00000000
	.align		4
        /*000c*/ 	.word	0xfffffffe
	.align		4
        /*0010*/ 	.word	0x00000000
	.align		4
        /*0014*/ 	.word	0xfffffffd
	.align		4
        /*0018*/ 	.word	0x00000000
	.align		4
        /*001c*/ 	.word	0xfffffffc


//--------------------- .text._Z10add_kernelPfS_j --------------------------
	.section	.text._Z10add_kernelPfS_j,"ax",@progbits
	.align	128
        .global         _Z10add_kernelPfS_j
        .type           _Z10add_kernelPfS_j,@function
        .size           _Z10add_kernelPfS_j,(.L_x_2 - _Z10add_kernelPfS_j)
        .other          _Z10add_kernelPfS_j,@"STO_CUDA_ENTRY STV_DEFAULT"
_Z10add_kernelPfS_j:
.text._Z10add_kernelPfS_j:
[----:B------:R-:W-:Y:S01]  /*0000*/  LDC R1, c[0x0][0x37c] ;  /* 0x0000df00ff017b82 */ /* 0x000fe20000000800 */
[----:B------:R-:W0:Y:S02]  /*0010*/  S2R R5, SR_CTAID.X ;  /* 0x0000000000057919 */ /* 0x000e240000002500 */
[----:B0-----:R-:W-:-:S13]  /*0020*/  ISETP.NE.AND P0, PT, R5, RZ, PT ;  /* 0x000000ff0500720c */ /* 0x001fda0003f05270 */
[----:B------:R-:W-:Y:S05]  /*0030*/  @!P0 EXIT ;  /* 0x000000000000894d */ /* 0x000fea0003800000 */
[----:B------:R-:W0:Y:S01]  /*0040*/  S2R R9, SR_TID.X ;  /* 0x0000000000097919 */ /* 0x000e220000002100 */
[----:B------:R-:W1:Y:S01]  /*0050*/  LDCU UR6, c[0x0][0x360] ;  /* 0x00006c00ff0677ac */ /* 0x000e620008000800 */
[----:B------:R-:W2:Y:S01]  /*0060*/  LDC.64 R2, c[0x0][0x388] ;  /* 0x0000e200ff027b82 */ /* 0x000ea20000000a00 */
[----:B------:R-:W3:Y:S07]  /*0070*/  LDCU.64 UR4, c[0x0][0x358] ;  /* 0x00006b00ff0477ac */ /* 0x000eee0008000a00 */
[----:B------:R-:W4:Y:S01]  /*0080*/  LDC.64 R6, c[0x0][0x380] ;  /* 0x0000e000ff067b82 */ /* 0x000f220000000a00 */
[C---:B-1----:R-:W-:Y:S01]  /*0090*/  IMAD R0, R5.reuse, UR6, RZ ;  /* 0x0000000605007c24 */ /* 0x042fe2000f8e02ff */
[----:B------:R-:W-:-:S05]  /*00a0*/  IADD3 R5, PT, PT, R5, -0x1, RZ ;  /* 0xffffffff05057810 */ /* 0x000fca0007ffe0ff */
[----:B--2---:R-:W-:Y:S01]  /*00b0*/  IMAD.WIDE.U32 R2, R5, 0x4, R2 ;  /* 0x0000000405027825 */ /* 0x004fe200078e0002 */
[----:B0-----:R-:W-:-:S04]  /*00c0*/  LEA R9, R0, R9, 0x1 ;  /* 0x0000000900097211 */ /* 0x001fc800078e08ff */
[----:B---3--:R-:W2:Y:S01]  /*00d0*/  LDG.E R0, desc[UR4][R2.64] ;  /* 0x0000000402007981 */ /* 0x008ea2000c1e1900 */
[----:B----4-:R-:W-:-:S05]  /*00e0*/  IMAD.WIDE.U32 R4, R9, 0x4, R6 ;  /* 0x0000000409047825 */ /* 0x010fca00078e0006 */
[----:B------:R-:W2:Y:S01]  /*00f0*/  LDG.E R11, desc[UR4][R4.64] ;  /* 0x00000004040b7981 */ /* 0x000ea2000c1e1900 */
[----:B------:R-:W-:-:S05]  /*0100*/  IADD3 R9, PT, PT, R9, 0x400, RZ ;  /* 0x0000040009097810 */ /* 0x000fca0007ffe0ff */
[----:B------:R-:W-:-:S04]  /*0110*/  IMAD.WIDE.U32 R6, R9, 0x4, R6 ;  /* 0x0000000409067825 */ /* 0x000fc800078e0006 */
[----:B--2---:R-:W-:-:S05]  /*0120*/  FADD R11, R0, R11 ;  /* 0x0000000b000b7221 */ /* 0x004fca0000000000 */
[----:B------:R-:W-:Y:S04]  /*0130*/  STG.E desc[UR4][R4.64], R11 ;  /* 0x0000000b04007986 */ /* 0x000fe8000c101904 */
[----:B------:R-:W2:Y:S04]  /*0140*/  LDG.E R0, desc[UR4][R2.64] ;  /* 0x0000000402007981 */ /* 0x000ea8000c1e1900 */
[----:B------:R-:W2:Y:S02]  /*0150*/  LDG.E R9, desc[UR4][R6.64] ;  /* 0x0000000406097981 */ /* 0x000ea4000c1e1900 */
[----:B--2---:R-:W-:-:S05]  /*0160*/  FADD R9, R0, R9 ;  /* 0x0000000900097221 */ /* 0x004fca0000000000 */
[----:B------:R-:W-:Y:S01]  /*0170*/  STG.E desc[UR4][R6.64], R9 ;  /* 0x0000000906007986 */ /* 0x000fe2000c101904 */
[----:B------:R-:W-:Y:S05]  /*0180*/  EXIT ;  /* 0x000000000000794d */ /* 0x000fea0003800000 */
.L_x_0:
[----:B------:R-:W-:-:S00]  /*0190*/  BRA `(.L_x_0) ;  /* 0xfffffffc00fc7947 */ /* 0x000fc0000383ffff */
[----:B------:R-:W-:-:S00]  /*01a0*/  NOP ;  /* 0x0000000000007918 */ /* 0x000fc00000000000 */
        /* <DEDUP_REMOVED lines=13> */
.L_x_2:


//--------------------- .text._Z11scan_kernelPfS_S_j --------------------------
	.section	.text._Z11scan_kernelPfS_S_j,"ax",@progbits
	.align	128
        .global         _Z11scan_kernelPfS_S_j
        .type           _Z11scan_kernelPfS_S_j,@function
        .size           _Z11scan_kernelPfS_S_j,(.L_x_3 - _Z11scan_kernelPfS_S_j)
        .other          _Z11scan_kernelPfS_S_j,@"STO_CUDA_ENTRY STV_DEFAULT"
_Z11scan_kernelPfS_S_j:
.text._Z11scan_kernelPfS_S_j:
[----:B------:R-:W-:Y:S01]  /*0000*/  LDC R1, c[0x0][0x37c] ;  /* 0x0000df00ff017b82 */ /* 0x000fe20000000800 */
[----:B------:R-:W0:Y:S01]  /*0010*/  S2R R3, SR_CTAID.X ;  /* 0x0000000000037919 */ /* 0x000e220000002500 */
[----:B------:R-:W0:Y:S06]  /*0020*/  LDCU UR4, c[0x0][0x360] ;  /* 0x00006c00ff0477ac */ /* 0x000e2c0008000800 */
[----:B------:R-:W1:Y:S01]  /*0030*/  LDC.64 R10, c[0x0][0x380] ;  /* 0x0000e000ff0a7b82 */ /* 0x000e620000000a00 */
[----:B------:R-:W2:Y:S01]  /*0040*/  S2R R4, SR_TID.X ;  /* 0x0000000000047919 */ /* 0x000ea20000002100 */
[----:B------:R-:W3:Y:S01]  /*0050*/  LDCU.64 UR6, c[0x0][0x358] ;  /* 0x00006b00ff0677ac */ /* 0x000ee20008000a00 */
[----:B0-----:R-:W-:-:S04]  /*0060*/  IMAD R5, R3, UR4, RZ ;  /* 0x0000000403057c24 */ /* 0x001fc8000f8e02ff */
[----:B--2---:R-:W-:-:S04]  /*0070*/  IMAD R2, R5, 0x2, R4 ;  /* 0x0000000205027824 */ /* 0x004fc800078e0204 */
[C---:B------:R-:W-:Y:S02]  /*0080*/  VIADD R0, R2.reuse, 0x400 ;  /* 0x0000040002007836 */ /* 0x040fe40000000000 */
[----:B-1----:R-:W-:-:S04]  /*0090*/  IMAD.WIDE.U32 R8, R2, 0x4, R10 ;  /* 0x0000000402087825 */ /* 0x002fc800078e000a */
[----:B------:R-:W-:Y:S02]  /*00a0*/  IMAD.WIDE.U32 R10, R0, 0x4, R10 ;  /* 0x00000004000a7825 */ /* 0x000fe400078e000a */
[----:B---3--:R0:W2:Y:S04]  /*00b0*/  LDG.E R8, desc[UR6][R8.64] ;  /* 0x0000000608087981 */ /* 0x0080a8000c1e1900 */
[----:B------:R-:W3:Y:S01]  /*00c0*/  LDG.E R10, desc[UR6][R10.64] ;  /* 0x000000060a0a7981 */ /* 0x000ee2000c1e1900 */
[----:B------:R-:W1:Y:S01]  /*00d0*/  S2UR UR5, SR_CgaCtaId ;  /* 0x00000000000579c3 */ /* 0x000e620000008800 */
[----:B------:R-:W-:Y:S01]  /*00e0*/  UMOV UR4, 0x400 ;  /* 0x0000040000047882 */ /* 0x000fe20000000000 */
[C---:B------:R-:W-:Y:S02]  /*00f0*/  ISETP.GT.U32.AND P0, PT, R4.reuse, 0x1ff, PT ;  /* 0x000001ff0400780c */ /* 0x040fe40003f04070 */
[----:B------:R-:W-:-:S02]  /*0100*/  ISETP.GT.U32.AND P1, PT, R4, 0xff, PT ;  /* 0x000000ff0400780c */ /* 0x000fc40003f24070 */
[----:B------:R-:W-:-:S09]  /*0110*/  ISETP.GT.U32.AND P2, PT, R4, 0x1, PT ;  /* 0x000000010400780c */ /* 0x000fd20003f44070 */
[----:B0-----:R-:W-:Y:S01]  /*0120*/  @!P0 LEA R9, R4, 0x10, 0x4 ;  /* 0x0000001004098811 */ /* 0x001fe200078e20ff */
[----:B-1----:R-:W-:-:S06]  /*0130*/  ULEA UR4, UR5, UR4, 0x18 ;  /* 0x0000000405047291 */ /* 0x002fcc000f8ec0ff */
[----:B------:R-:W-:-:S05]  /*0140*/  LEA R5, R4, UR4, 0x2 ;  /* 0x0000000404057c11 */ /* 0x000fca000f8e10ff */
[C---:B------:R-:W-:Y:S01]  /*0150*/  IMAD R6, R4.reuse, 0x4, R5 ;  /* 0x0000000404067824 */ /* 0x040fe200078e0205 */
[----:B--2---:R-:W-:Y:S04]  /*0160*/  STS [R5], R8 ;  /* 0x0000000805007388 */ /* 0x004fe80000000800 */
[----:B---3--:R0:W-:Y:S01]  /*0170*/  STS [R5+0x1000], R10 ;  /* 0x0010000a05007388 */ /* 0x0081e20000000800 */
[----:B------:R-:W-:Y:S01]  /*0180*/  BAR.SYNC.DEFER_BLOCKING 0x0 ;  /* 0x0000000000007b1d */ /* 0x000fe20000010000 */
[----:B0-----:R-:W-:-:S05]  /*0190*/  @!P1 LEA R10, R4, 0x20, 0x5 ;  /* 0x00000020040a9811 */ /* 0x001fca00078e28ff */
[----:B------:R-:W-:Y:S04]  /*01a0*/  LDS R7, [R6+0x4] ;  /* 0x0000040006077984 */ /* 0x000fe80000000800 */
[----:B------:R-:W0:Y:S02]  /*01b0*/  LDS R12, [R6] ;  /* 0x00000000060c7984 */ /* 0x000e240000000800 */
[----:B0-----:R-:W-:-:S05]  /*01c0*/  FADD R7, R7, R12 ;  /* 0x0000000c07077221 */ /* 0x001fca0000000000 */
[----:B------:R-:W-:Y:S01]  /*01d0*/  STS [R6+0x4], R7 ;  /* 0x0000040706007388 */ /* 0x000fe20000000800 */
[----:B------:R-:W-:Y:S06]  /*01e0*/  BAR.SYNC.DEFER_BLOCKING 0x0 ;  /* 0x0000000000007b1d */ /* 0x000fec0000010000 */
[----:B------:R-:W-:Y:S04]  /*01f0*/  @!P0 LDS R11, [R9+UR4+-0xc] ;  /* 0xfffff404090b8984 */ /* 0x000fe80008000800 */
[----:B------:R-:W0:Y:S02]  /*0200*/  @!P0 LDS R8, [R9+UR4+-0x4] ;  /* 0xfffffc0409088984 */ /* 0x000e240008000800 */
[----:B0-----:R-:W-:-:S05]  /*0210*/  @!P0 FADD R8, R8, R11 ;  /* 0x0000000b08088221 */ /* 0x001fca0000000000 */
[----:B------:R-:W-:Y:S01]  /*0220*/  @!P0 STS [R9+UR4+-0x4], R8 ;  /* 0xfffffc0809008988 */ /* 0x000fe20008000804 */
[----:B------:R-:W-:Y:S01]  /*0230*/  BAR.SYNC.DEFER_BLOCKING 0x0 ;  /* 0x0000000000007b1d */ /* 0x000fe20000010000 */
[----:B------:R-:W-:-:S13]  /*0240*/  ISETP.GT.U32.AND P0, PT, R4, 0x7f, PT ;  /* 0x0000007f0400780c */ /* 0x000fda0003f04070 */
[----:B------:R-:W-:Y:S01]  /*0250*/  @!P0 LEA R7, R4, 0x40, 0x6 ;  /* 0x0000004004078811 */ /* 0x000fe200078e30ff */
        /* <DEDUP_REMOVED lines=31> */
[----:B------:R0:W-:Y:S01]  /*0450*/  @!P1 STS [R7+UR4+-0x4], R12 ;  /* 0xfffffc0c07009988 */ /* 0x0001e20008000804 */
[----:B------:R-:W-:Y:S01]  /*0460*/  BAR.SYNC.DEFER_BLOCKING 0x0 ;  /* 0x0000000000007b1d */ /* 0x000fe20000010000 */
[C---:B------:R-:W-:Y:S02]  /*0470*/  ISETP.GT.U32.AND P1, PT, R4.reuse, 0x3, PT ;  /* 0x000000030400780c */ /* 0x040fe40003f24070 */
[----:B0-----:R-:W-:-:S11]  /*0480*/  @!P2 LEA R7, R4, 0x1000, 0xc ;  /* 0x000010000407a811 */ /* 0x001fd600078e60ff */
[----:B------:R-:W-:Y:S01]  /*0490*/  @!P1 LEA R10, R4, 0x800, 0xb ;  /* 0x00000800040a9811 */ /* 0x000fe200078e58ff */
[----:B------:R-:W-:Y:S04]  /*04a0*/  @!P0 LDS R9, [R8+UR4+-0x4] ;  /* 0xfffffc0408098984 */ /* 0x000fe80008000800 */
[----:B------:R-:W0:Y:S02]  /*04b0*/  @!P0 LDS R14, [R8+UR4+-0x204] ;  /* 0xfffdfc04080e8984 */ /* 0x000e240008000800 */
[----:B0-----:R-:W-:-:S05]  /*04c0*/  @!P0 FADD R9, R9, R14 ;  /* 0x0000000e09098221 */ /* 0x001fca0000000000 */
[----:B------:R-:W-:Y:S01]  /*04d0*/  @!P0 STS [R8+UR4+-0x4], R9 ;  /* 0xfffffc0908008988 */ /* 0x000fe20008000804 */
[----:B------:R-:W-:Y:S01]  /*04e0*/  BAR.SYNC.DEFER_BLOCKING 0x0 ;  /* 0x0000000000007b1d */ /* 0x000fe20000010000 */
[----:B------:R-:W-:-:S05]  /*04f0*/  ISETP.NE.AND P0, PT, R4, RZ, PT ;  /* 0x000000ff0400720c */ /* 0x000fca0003f05270 */
[----:B------:R-:W-:Y:S04]  /*0500*/  @!P1 LDS R11, [R10+UR4+-0x4] ;  /* 0xfffffc040a0b9984 */ /* 0x000fe80008000800 */
[----:B------:R-:W0:Y:S02]  /*0510*/  @!P1 LDS R14, [R10+UR4+-0x404] ;  /* 0xfffbfc040a0e9984 */ /* 0x000e240008000800 */
[----:B0-----:R-:W-:-:S05]  /*0520*/  @!P1 FADD R11, R11, R14 ;  /* 0x0000000e0b0b9221 */ /* 0x001fca0000000000 */
[----:B------:R-:W-:Y:S01]  /*0530*/  @!P1 STS [R10+UR4+-0x4], R11 ;  /* 0xfffffc0b0a009988 */ /* 0x000fe20008000804 */
[----:B------:R-:W-:Y:S01]  /*0540*/  BAR.SYNC.DEFER_BLOCKING 0x0 ;  /* 0x0000000000007b1d */ /* 0x000fe20000010000 */
[----:B------:R-:W-:-:S05]  /*0550*/  ISETP.GT.U32.AND P1, PT, R4, 0x2, PT ;  /* 0x000000020400780c */ /* 0x000fca0003f24070 */
        /* <DEDUP_REMOVED lines=8> */
[----:B------:R-:W-:Y:S04]  /*05e0*/  @!P0 LDS R8, [UR4+0x1ffc] ;  /* 0x001ffc04ff088984 */ /* 0x000fe80008000800 */
[----:B------:R-:W0:Y:S02]  /*05f0*/  @!P0 LDS R9, [UR4+0xffc] ;  /* 0x000ffc04ff098984 */ /* 0x000e240008000800 */
[----:B0-----:R-:W-:-:S05]  /*0600*/  @!P0 FADD R8, R8, R9 ;  /* 0x0000000908088221 */ /* 0x001fca0000000000 */
[----:B------:R-:W-:Y:S01]  /*0610*/  @!P0 STS [UR4+0x1ffc], R8 ;  /* 0x001ffc08ff008988 */ /* 0x000fe20008000804 */
[----:B------:R-:W-:Y:S06]  /*0620*/  BAR.SYNC.DEFER_BLOCKING 0x0 ;  /* 0x0000000000007b1d */ /* 0x000fec0000010000 */
[----:B------:R-:W-:Y:S04]  /*0630*/  @!P0 LDS R9, [UR4+0x17fc] ;  /* 0x0017fc04ff098984 */ /* 0x000fe80008000800 */
[----:B------:R-:W0:Y:S02]  /*0640*/  @!P0 LDS R10, [UR4+0xffc] ;  /* 0x000ffc04ff0a8984 */ /* 0x000e240008000800 */
[----:B0-----:R-:W-:-:S05]  /*0650*/  @!P0 FADD R9, R9, R10 ;  /* 0x0000000a09098221 */ /* 0x001fca0000000000 */
[----:B------:R-:W-:Y:S01]  /*0660*/  @!P0 STS [UR4+0x17fc], R9 ;  /* 0x0017fc09ff008988 */ /* 0x000fe20008000804 */
[----:B------:R-:W-:Y:S06]  /*0670*/  BAR.SYNC.DEFER_BLOCKING 0x0 ;  /* 0x0000000000007b1d */ /* 0x000fec0000010000 */
[----:B------:R-:W-:Y:S04]  /*0680*/  @!P1 LDS R7, [R12+UR4+0x3fc] ;  /* 0x0003fc040c079984 */ /* 0x000fe80008000800 */
[----:B------:R-:W0:Y:S02]  /*0690*/  @!P1 LDS R10, [R12+UR4+-0x4] ;  /* 0xfffffc040c0a9984 */ /* 0x000e240008000800 */
[----:B0-----:R-:W-:-:S05]  /*06a0*/  @!P1 FADD R7, R7, R10 ;  /* 0x0000000a07079221 */ /* 0x001fca0000000000 */
[----:B------:R-:W-:Y:S01]  /*06b0*/  @!P1 STS [R12+UR4+0x3fc], R7 ;  /* 0x0003fc070c009988 */ /* 0x000fe20008000804 */
[----:B------:R-:W-:Y:S01]  /*06c0*/  BAR.SYNC.DEFER_BLOCKING 0x0 ;  /* 0x0000000000007b1d */ /* 0x000fe20000010000 */
[----:B------:R-:W-:-:S13]  /*06d0*/  ISETP.GT.U32.AND P1, PT, R4, 0xe, PT ;  /* 0x0000000e0400780c */ /* 0x000fda0003f24070 */
[----:B------:R-:W-:Y:S01]  /*06e0*/  @!P1 LEA R14, R4, 0x200, 0x9 ;  /* 0x00000200040e9811 */ /* 0x000fe200078e48ff */
        /* <DEDUP_REMOVED lines=33> */
[----:B------:R-:W-:-:S05]  /*0900*/  ISETP.GT.U32.AND P2, PT, R4, 0x1fe, PT ;  /* 0x000001fe0400780c */ /* 0x000fca0003f44070 */
[----:B------:R-:W-:Y:S04]  /*0910*/  @!P1 LDS R7, [R12+UR4+0xc] ;  /* 0x00000c040c079984 */ /* 0x000fe80008000800 */
[----:B------:R-:W0:Y:S02]  /*0920*/  @!P1 LDS R10, [R12+UR4+-0x4] ;  /* 0xfffffc040c0a9984 */ /* 0x000e240008000800 */
[----:B0-----:R-:W-:Y:S02]  /*0930*/  @!P1 FADD R7, R7, R10 ;  /* 0x0000000a07079221 */ /* 0x001fe40000000000 */
[----:B------:R-:W-:-:S03]  /*0940*/  @!P2 LEA R10, R4, 0x10, 0x4 ;  /* 0x00000010040aa811 */ /* 0x000fc600078e20ff */
[----:B------:R-:W-:Y:S01]  /*0950*/  @!P1 STS [R12+UR4+0xc], R7 ;  /* 0x00000c070c009988 */ /* 0x000fe20008000804 */
[----:B------:R-:W-:Y:S01]  /*0960*/  BAR.SYNC.DEFER_BLOCKING 0x0 ;  /* 0x0000000000007b1d */ /* 0x000fe20000010000 */
[----:B------:R-:W-:-:S05]  /*0970*/  ISETP.NE.AND P1, PT, R4, 0x3ff, PT ;  /* 0x000003ff0400780c */ /* 0x000fca0003f25270 */
[----:B------:R-:W-:Y:S04]  /*0980*/  @!P2 LDS R8, [R10+UR4+0x4] ;  /* 0x000004040a08a984 */ /* 0x000fe80008000800 */
[----:B------:R-:W0:Y:S02]  /*0990*/  @!P2 LDS R11, [R10+UR4+-0x4] ;  /* 0xfffffc040a0ba984 */ /* 0x000e240008000800 */
[----:B0-----:R-:W-:-:S05]  /*09a0*/  @!P2 FADD R11, R8, R11 ;  /* 0x0000000b080ba221 */ /* 0x001fca0000000000 */
[----:B------:R0:W-:Y:S01]  /*09b0*/  @!P2 STS [R10+UR4+0x4], R11 ;  /* 0x0000040b0a00a988 */ /* 0x0001e20008000804 */
[----:B------:R-:W-:Y:S08]  /*09c0*/  BAR.SYNC.DEFER_BLOCKING 0x0 ;  /* 0x0000000000007b1d */ /* 0x000ff00000010000 */
[----:B0-----:R-:W0:Y:S01]  /*09d0*/  LDC.64 R10, c[0x0][0x388] ;  /* 0x0000e200ff0a7b82 */ /* 0x001e220000000a00 */
[----:B------:R-:W-:Y:S04]  /*09e0*/  @P1 LDS R4, [R6+0x8] ;  /* 0x0000080006041984 */ /* 0x000fe80000000800 */
[----:B------:R-:W1:Y:S02]  /*09f0*/  @P1 LDS R9, [R6+0x4] ;  /* 0x0000040006091984 */ /* 0x000e640000000800 */
[----:B-1----:R-:W-:-:S02]  /*0a00*/  @P1 FADD R13, R4, R9 ;  /* 0x00000009040d1221 */ /* 0x002fc40000000000 */
[----:B------:R-:W1:Y:S03]  /*0a10*/  @!P0 LDC.64 R8, c[0x0][0x390] ;  /* 0x0000e400ff088b82 */ /* 0x000e660000000a00 */
[----:B------:R-:W-:Y:S05]  /*0a20*/  @P1 STS [R6+0x8], R13 ;  /* 0x0000080d06001388 */ /* 0x000fea0000000800 */
[----:B------:R-:W-:Y:S01]  /*0a30*/  BAR.SYNC.DEFER_BLOCKING 0x0 ;  /* 0x0000000000007b1d */ /* 0x000fe20000010000 */
[----:B-1----:R-:W-:-:S04]  /*0a40*/  @!P0 IMAD.WIDE.U32 R8, R3, 0x4, R8 ;  /* 0x0000000403088825 */ /* 0x002fc800078e0008 */
[--C-:B0-----:R-:W-:Y:S01]  /*0a50*/  IMAD.WIDE.U32 R2, R2, 0x4, R10.reuse ;  /* 0x0000000402027825 */ /* 0x101fe200078e000a */
[----:B------:R-:W0:Y:S03]  /*0a60*/  @!P0 LDS R7, [UR4+0x1ffc] ;  /* 0x001ffc04ff078984 */ /* 0x000e260008000800 */
[----:B------:R-:W-:Y:S01]  /*0a70*/  IMAD.WIDE.U32 R10, R0, 0x4, R10 ;  /* 0x00000004000a7825 */ /* 0x000fe200078e000a */
[----:B------:R-:W1:Y:S04]  /*0a80*/  LDS R15, [R5] ;  /* 0x00000000050f7984 */ /* 0x000e680000000800 */
[----:B------:R-:W2:Y:S04]  /*0a90*/  LDS R17, [R5+0x1000] ;  /* 0x0010000005117984 */ /* 0x000ea80000000800 */
[----:B0-----:R-:W-:Y:S04]  /*0aa0*/  @!P0 STG.E desc[UR6][R8.64], R7 ;  /* 0x0000000708008986 */ /* 0x001fe8000c101906 */
[----:B-1----:R-:W-:Y:S04]  /*0ab0*/  STG.E desc[UR6][R2.64], R15 ;  /* 0x0000000f02007986 */ /* 0x002fe8000c101906 */
[----:B--2---:R-:W-:Y:S01]  /*0ac0*/  STG.E desc[UR6][R10.64], R17 ;  /* 0x000000110a007986 */ /* 0x004fe2000c101906 */
[----:B------:R-:W-:Y:S05]  /*0ad0*/  EXIT ;  /* 0x000000000000794d */ /* 0x000fea0003800000 */
.L_x_1:
        /* <DEDUP_REMOVED lines=10> */
.L_x_3:


//--------------------- .nv.shared.reserved.0     --------------------------
	.section	.nv.shared.reserved.0,"aw",@nobits
	.weak		__nv_reservedSMEM_offset_0_alias
	.size		__nv_reservedSMEM_offset_0_alias, 0, 64
	.other		__nv_reservedSMEM_offset_0_alias,@"STO_CUDA_RESERVED_SHARED STV_DEFAULT"
__nv_reservedSMEM_offset_0_alias:
	.zero		0
	.zero		64


//--------------------- .nv.shared._Z11scan_kernelPfS_S_j --------------------------
	.section	.nv.shared._Z11scan_kernelPfS_S_j,"aw",@nobits
	.sectionflags	@""
	.align	4
.nv.shared._Z11scan_kernelPfS_S_j:
	.zero		9216


//--------------------- .nv.constant0._Z10add_kernelPfS_j --------------------------
	.section	.nv.constant0._Z10add_kernelPfS_j,"a",@progbits
	.sectionflags	@""
	.align	4
.nv.constant0._Z10add_kernelPfS_j:
	.zero		916


//--------------------- .nv.constant0._Z11scan_kernelPfS_S_j --------------------------
	.section	.nv.constant0._Z11scan_kernelPfS_S_j,"a",@progbits
	.sectionflags	@""
	.align	4
.nv.constant0._Z11scan_kernelPfS_S_j:
	.zero		924


//--------------------- SYMBOLS --------------------------

	.type		.nv.reservedSmem.offset0,@object
	.size		.nv.reservedSmem.offset0,0x4
	.type		.nv.reservedSmem.cap,@object
	.size		.nv.reservedSmem.cap,0x4
